//
// Generated by NVIDIA NVVM Compiler
//
// Compiler Build ID: CL-36424714
// Cuda compilation tools, release 13.0, V13.0.88
// Based on NVVM 20.0.0
//

.version 9.0
.target sm_100
.address_size 64

	// .globl	_Z9reduce_v4ILi128EEvPfS0_
// _ZZ9reduce_v4ILi128EEvPfS0_E4smem has been demoted

.visible .entry _Z9reduce_v4ILi128EEvPfS0_(
	.param .u64 .ptr .align 1 _Z9reduce_v4ILi128EEvPfS0__param_0,
	.param .u64 .ptr .align 1 _Z9reduce_v4ILi128EEvPfS0__param_1
)
{
	.reg .pred 	%p<5>;
	.reg .b32 	%r<11>;
	.reg .b32 	%f<23>;
	.reg .b64 	%rd<11>;
	// demoted variable
	.shared .align 4 .b8 _ZZ9reduce_v4ILi128EEvPfS0_E4smem[512];
	ld.param.u64 	%rd2, [_Z9reduce_v4ILi128EEvPfS0__param_0];
	ld.param.u64 	%rd1, [_Z9reduce_v4ILi128EEvPfS0__param_1];
	cvta.to.global.u64 	%rd3, %rd2;
	mov.u32 	%r1, %tid.x;
	mov.u32 	%r2, %ctaid.x;
	mov.u32 	%r3, %ntid.x;
	mul.lo.s32 	%r5, %r3, %r2;
	shl.b32 	%r6, %r5, 1;
	add.s32 	%r7, %r6, %r1;
	mul.wide.u32 	%rd4, %r7, 4;
	add.s64 	%rd5, %rd3, %rd4;
	ld.global.f32 	%f4, [%rd5];
	add.s32 	%r8, %r7, 128;
	mul.wide.u32 	%rd6, %r8, 4;
	add.s64 	%rd7, %rd3, %rd6;
	ld.global.f32 	%f5, [%rd7];
	add.f32 	%f6, %f4, %f5;
	shl.b32 	%r9, %r1, 2;
	mov.u32 	%r10, _ZZ9reduce_v4ILi128EEvPfS0_E4smem;
	add.s32 	%r4, %r10, %r9;
	st.shared.f32 	[%r4], %f6;
	bar.sync 	0;
	bar.sync 	0;
	bar.sync 	0;
	setp.gt.u32 	%p1, %r1, 63;
	@%p1 bra 	$L__BB0_2;
	ld.shared.f32 	%f7, [%r4+256];
	ld.shared.f32 	%f8, [%r4];
	add.f32 	%f9, %f7, %f8;
	st.shared.f32 	[%r4], %f9;
$L__BB0_2:
	bar.sync 	0;
	setp.gt.u32 	%p2, %r1, 31;
	@%p2 bra 	$L__BB0_7;
	ld.volatile.shared.f32 	%f22, [%r4];
	setp.lt.u32 	%p3, %r3, 64;
	@%p3 bra 	$L__BB0_5;
	ld.volatile.shared.f32 	%f10, [%r4+128];
	add.f32 	%f22, %f22, %f10;
	bar.warp.sync 	-1;
	st.volatile.shared.f32 	[%r4], %f22;
	bar.warp.sync 	-1;
$L__BB0_5:
	ld.volatile.shared.f32 	%f11, [%r4+64];
	add.f32 	%f12, %f22, %f11;
	bar.warp.sync 	-1;
	st.volatile.shared.f32 	[%r4], %f12;
	bar.warp.sync 	-1;
	ld.volatile.shared.f32 	%f13, [%r4+32];
	add.f32 	%f14, %f12, %f13;
	bar.warp.sync 	-1;
	st.volatile.shared.f32 	[%r4], %f14;
	bar.warp.sync 	-1;
	ld.volatile.shared.f32 	%f15, [%r4+16];
	add.f32 	%f16, %f14, %f15;
	bar.warp.sync 	-1;
	st.volatile.shared.f32 	[%r4], %f16;
	bar.warp.sync 	-1;
	ld.volatile.shared.f32 	%f17, [%r4+8];
	add.f32 	%f18, %f16, %f17;
	bar.warp.sync 	-1;
	st.volatile.shared.f32 	[%r4], %f18;
	bar.warp.sync 	-1;
	ld.volatile.shared.f32 	%f19, [%r4+4];
	add.f32 	%f20, %f18, %f19;
	bar.warp.sync 	-1;
	st.volatile.shared.f32 	[%r4], %f20;
	bar.warp.sync 	-1;
	setp.ne.s32 	%p4, %r1, 0;
	@%p4 bra 	$L__BB0_7;
	ld.shared.f32 	%f21, [_ZZ9reduce_v4ILi128EEvPfS0_E4smem];
	cvta.to.global.u64 	%rd8, %rd1;
	mul.wide.u32 	%rd9, %r2, 4;
	add.s64 	%rd10, %rd8, %rd9;
	st.global.f32 	[%rd10], %f21;
$L__BB0_7:
	ret;

}


// ===== COMPILED SASS (sm_100) =====

	.target	sm_100

	.elftype	@"ET_EXEC"


//--------------------- .note.nv.tkinfo           --------------------------
	.section	.note.nv.tkinfo,"",@"SHT_NOTE"
	.sectionflags	@"SHF_NOTE_NV_TKINFO"
	.tkinfo
        /*0018*/ 	.word	0x00000002
        /*0030*/ 	.string	""
        /*0030*/ 	.string	"ptxas"
        /*0030*/ 	.string	"Cuda compilation tools, release 13.0, V13.0.88"
        /*0030*/ 	.string	"Build cuda_13.0.r13.0/compiler.36424714_0"
        /*0030*/ 	.string	"-arch sm_100 -m 64 "



//--------------------- .note.nv.cuinfo           --------------------------
	.section	.note.nv.cuinfo,"",@"SHT_NOTE"
	.sectionflags	@"SHF_NOTE_NV_CUINFO"
        /*0018*/ 	.short	0x0002
        /*001a*/ 	.short	0x0064
        /*001c*/ 	.short	0x0082
	.zero		2


//--------------------- .nv.info                  --------------------------
	.section	.nv.info,"",@"SHT_CUDA_INFO"
	.align	4


	//----- nvinfo : EIATTR_REGCOUNT
	.align		4
        /*0000*/ 	.byte	0x04, 0x2f
        /*0002*/ 	.short	(.L_1 - .L_0)
	.align		4
.L_0:
        /*0004*/ 	.word	index@(_Z9reduce_v4ILi128EEvPfS0_)
        /*0008*/ 	.word	0x0000000e


	//----- nvinfo : EIATTR_FRAME_SIZE
	.align		4
.L_1:
        /*000c*/ 	.byte	0x04, 0x11
        /*000e*/ 	.short	(.L_3 - .L_2)
	.align		4
.L_2:
        /*0010*/ 	.word	index@(_Z9reduce_v4ILi128EEvPfS0_)
        /*0014*/ 	.word	0x00000000


	//----- nvinfo : EIATTR_MIN_STACK_SIZE
	.align		4
.L_3:
        /*0018*/ 	.byte	0x04, 0x12
        /*001a*/ 	.short	(.L_5 - .L_4)
	.align		4
.L_4:
        /*001c*/ 	.word	index@(_Z9reduce_v4ILi128EEvPfS0_)
        /*0020*/ 	.word	0x00000000
.L_5:


//--------------------- .nv.compat                --------------------------
	.section	.nv.compat,"",@"SHT_CUDA_COMPAT_INFO"
	.align	4
        /*0000*/ 	.byte	0x02, 0x09, 0x00, 0x00, 0x02, 0x02, 0x01, 0x00, 0x02, 0x05, 0x05, 0x00, 0x03, 0x07, 0x01, 0x01
        /*0010*/ 	.byte	0x02, 0x03, 0x00, 0x00, 0x02, 0x06, 0x01, 0x00, 0x04, 0x0b, 0x08, 0x00, 0x09, 0x00, 0x00, 0x00
        /*0020*/ 	.byte	0x00, 0x00, 0x00, 0x00


//--------------------- .nv.info._Z9reduce_v4ILi128EEvPfS0_ --------------------------
	.section	.nv.info._Z9reduce_v4ILi128EEvPfS0_,"",@"SHT_CUDA_INFO"
	.sectionflags	@""
	.align	4


	//----- nvinfo : EIATTR_CUDA_API_VERSION
	.align		4
        /*0000*/ 	.byte	0x04, 0x37
        /*0002*/ 	.short	(.L_7 - .L_6)
.L_6:
        /*0004*/ 	.word	0x00000082


	//----- nvinfo : EIATTR_KPARAM_INFO
	.align		4
.L_7:
        /*0008*/ 	.byte	0x04, 0x17
        /*000a*/ 	.short	(.L_9 - .L_8)
.L_8:
        /*000c*/ 	.word	0x00000000
        /*0010*/ 	.short	0x0001
        /*0012*/ 	.short	0x0008
        /*0014*/ 	.byte	0x00, 0xf5, 0x21, 0x00


	//----- nvinfo : EIATTR_KPARAM_INFO
	.align		4
.L_9:
        /*0018*/ 	.byte	0x04, 0x17
        /*001a*/ 	.short	(.L_11 - .L_10)
.L_10:
        /*001c*/ 	.word	0x00000000
        /*0020*/ 	.short	0x0000
        /*0022*/ 	.short	0x0000
        /*0024*/ 	.byte	0x00, 0xf5, 0x21, 0x00


	//----- nvinfo : EIATTR_SPARSE_MMA_MASK
	.align		4
.L_11:
        /*0028*/ 	.byte	0x03, 0x50
        /*002a*/ 	.short	0x0000


	//----- nvinfo : EIATTR_MAXREG_COUNT
	.align		4
        /*002c*/ 	.byte	0x03, 0x1b
        /*002e*/ 	.short	0x00ff


	//----- nvinfo : EIATTR_NUM_BARRIERS
	.align		4
        /*0030*/ 	.byte	0x02, 0x4c
        /*0032*/ 	.byte	0x01
	.zero		1


	//----- nvinfo : EIATTR_MERCURY_ISA_VERSION
	.align		4
        /*0034*/ 	.byte	0x03, 0x5f
        /*0036*/ 	.short	0x0101


	//----- nvinfo : EIATTR_COOP_GROUP_MASK_REGIDS
	.align		4
        /*0038*/ 	.byte	0x04, 0x29
        /*003a*/ 	.short	(.L_13 - .L_12)


	//   ....[0]....
.L_12:
        /*003c*/ 	.word	0xffffffff


	//   ....[1]....
        /*0040*/ 	.word	0xffffffff


	//   ....[2]....
        /*0044*/ 	.word	0xffffffff


	//   ....[3]....
        /*0048*/ 	.word	0xffffffff


	//   ....[4]....
        /*004c*/ 	.word	0xffffffff


	//   ....[5]....
        /*0050*/ 	.word	0xffffffff


	//   ....[6]....
        /*0054*/ 	.word	0xffffffff


	//   ....[7]....
        /*0058*/ 	.word	0xffffffff


	//   ....[8]....
        /*005c*/ 	.word	0xffffffff


	//   ....[9]....
        /*0060*/ 	.word	0xffffffff


	//   ....[10]....
        /*0064*/ 	.word	0xffffffff


	//   ....[11]....
        /*0068*/ 	.word	0xffffffff


	//----- nvinfo : EIATTR_COOP_GROUP_INSTR_OFFSETS
	.align		4
.L_13:
        /*006c*/ 	.byte	0x04, 0x28
        /*006e*/ 	.short	(.L_15 - .L_14)


	//   ....[0]....
.L_14:
        /*0070*/ 	.word	0x00000220


	//   ....[1]....
        /*0074*/ 	.word	0x00000240


	//   ....[2]....
        /*0078*/ 	.word	0x00000280


	//   ....[3]....
        /*007c*/ 	.word	0x000002a0


	//   ....[4]....
        /*0080*/ 	.word	0x000002d0


	//   ....[5]....
        /*0084*/ 	.word	0x000002f0


	//   ....[6]....
        /*0088*/ 	.word	0x00000320


	//   ....[7]....
        /*008c*/ 	.word	0x00000340


	//   ....[8]....
        /*0090*/ 	.word	0x00000370


	//   ....[9]....
        /*0094*/ 	.word	0x00000390


	//   ....[10]....
        /*0098*/ 	.word	0x000003c0


	//   ....[11]....
        /*009c*/ 	.word	0x000003e0


	//----- nvinfo : EIATTR_VRC_CTA_INIT_COUNT
	.align		4
.L_15:
        /*00a0*/ 	.byte	0x02, 0x4a
	.zero		1
	.zero		1


	//----- nvinfo : EIATTR_EXIT_INSTR_OFFSETS
	.align		4
        /*00a4*/ 	.byte	0x04, 0x1c
        /*00a6*/ 	.short	(.L_17 - .L_16)


	//   ....[0]....
.L_16:
        /*00a8*/ 	.word	0x000001d0


	//   ....[1]....
        /*00ac*/ 	.word	0x000003f0


	//   ....[2]....
        /*00b0*/ 	.word	0x00000440


	//----- nvinfo : EIATTR_CBANK_PARAM_SIZE
	.align		4
.L_17:
        /*00b4*/ 	.byte	0x03, 0x19
        /*00b6*/ 	.short	0x0010


	//----- nvinfo : EIATTR_PARAM_CBANK
	.align		4
        /*00b8*/ 	.byte	0x04, 0x0a
        /*00ba*/ 	.short	(.L_19 - .L_18)
	.align		4
.L_18:
        /*00bc*/ 	.word	index@(.nv.constant0._Z9reduce_v4ILi128EEvPfS0_)
        /*00c0*/ 	.short	0x0380
        /*00c2*/ 	.short	0x0010


	//----- nvinfo : EIATTR_SW_WAR
	.align		4
.L_19:
        /*00c4*/ 	.byte	0x04, 0x36
        /*00c6*/ 	.short	(.L_21 - .L_20)
.L_20:
        /*00c8*/ 	.word	0x00000008
.L_21:


//--------------------- .nv.callgraph             --------------------------
	.section	.nv.callgraph,"",@"SHT_CUDA_CALLGRAPH"
	.align	4
	.sectionentsize	8
	.align		4
        /*0000*/ 	.word	0x00000000
	.align		4
        /*0004*/ 	.word	0xffffffff
	.align		4
        /*0008*/ 	.word	0x00000000
	.align		4
        /*000c*/ 	.word	0xfffffffe
	.align		4
        /*0010*/ 	.word	0x00000000
	.align		4
        /*0014*/ 	.word	0xfffffffd
	.align		4
        /*0018*/ 	.word	0x00000000
	.align		4
        /*001c*/ 	.word	0xfffffffc


//--------------------- .text._Z9reduce_v4ILi128EEvPfS0_ --------------------------
	.section	.text._Z9reduce_v4ILi128EEvPfS0_,"ax",@progbits
	.align	128
        .global         _Z9reduce_v4ILi128EEvPfS0_
        .type           _Z9reduce_v4ILi128EEvPfS0_,@function
        .size           _Z9reduce_v4ILi128EEvPfS0_,(.L_x_1 - _Z9reduce_v4ILi128EEvPfS0_)
        .other          _Z9reduce_v4ILi128EEvPfS0_,@"STO_CUDA_ENTRY STV_DEFAULT"
_Z9reduce_v4ILi128EEvPfS0_:
.text._Z9reduce_v4ILi128EEvPfS0_:
[----:B------:R-:W-:Y:S01]  /*0000*/  LDC R1, c[0x0][0x37c] ;  /* 0x0000df00ff017b82 */ /* 0x000fe20000000800 */
[----:B------:R-:W0:Y:S07]  /*0010*/  S2R R0, SR_CTAID.X ;  /* 0x0000000000007919 */ /* 0x000e2e0000002500 */
[----:B------:R-:W0:Y:S01]  /*0020*/  LDC R11, c[0x0][0x360] ;  /* 0x0000d800ff0b7b82 */ /* 0x000e220000000800 */
[----:B------:R-:W1:Y:S01]  /*0030*/  LDCU.64 UR6, c[0x0][0x358] ;  /* 0x00006b00ff0677ac */ /* 0x000e620008000a00 */
[----:B------:R-:W2:Y:S06]  /*0040*/  S2R R2, SR_TID.X ;  /* 0x0000000000027919 */ /* 0x000eac0000002100 */
[----:B------:R-:W3:Y:S01]  /*0050*/  LDC.64 R6, c[0x0][0x380] ;  /* 0x0000e000ff067b82 */ /* 0x000ee20000000a00 */
[----:B0-----:R-:W-:-:S05]  /*0060*/  IMAD R3, R0, R11, RZ ;  /* 0x0000000b00037224 */ /* 0x001fca00078e02ff */
[----:B--2---:R-:W-:-:S04]  /*0070*/  LEA R3, R3, R2, 0x1 ;  /* 0x0000000203037211 */ /* 0x004fc800078e08ff */
[C---:B------:R-:W-:Y:S01]  /*0080*/  IADD3 R9, PT, PT, R3.reuse, 0x80, RZ ;  /* 0x0000008003097810 */ /* 0x040fe20007ffe0ff */
[----:B---3--:R-:W-:-:S04]  /*0090*/  IMAD.WIDE.U32 R4, R3, 0x4, R6 ;  /* 0x0000000403047825 */ /* 0x008fc800078e0006 */
[----:B------:R-:W-:Y:S02]  /*00a0*/  IMAD.WIDE.U32 R6, R9, 0x4, R6 ;  /* 0x0000000409067825 */ /* 0x000fe400078e0006 */
[----:B-1----:R-:W2:Y:S04]  /*00b0*/  LDG.E R4, desc[UR6][R4.64] ;  /* 0x0000000604047981 */ /* 0x002ea8000c1e1900 */
[----:B------:R-:W2:Y:S01]  /*00c0*/  LDG.E R7, desc[UR6][R6.64] ;  /* 0x0000000606077981 */ /* 0x000ea2000c1e1900 */
[----:B------:R-:W0:Y:S01]  /*00d0*/  S2UR UR5, SR_CgaCtaId ;  /* 0x00000000000579c3 */ /* 0x000e220000008800 */
[----:B------:R-:W-:Y:S01]  /*00e0*/  UMOV UR4, 0x400 ;  /* 0x0000040000047882 */ /* 0x000fe20000000000 */
[C---:B------:R-:W-:Y:S02]  /*00f0*/  ISETP.GT.U32.AND P0, PT, R2.reuse, 0x3f, PT ;  /* 0x0000003f0200780c */ /* 0x040fe40003f04070 */
[----:B------:R-:W-:Y:S01]  /*0100*/  ISETP.GT.U32.AND P1, PT, R2, 0x1f, PT ;  /* 0x0000001f0200780c */ /* 0x000fe20003f24070 */
[----:B0-----:R-:W-:-:S06]  /*0110*/  ULEA UR4, UR5, UR4, 0x18 ;  /* 0x0000000405047291 */ /* 0x001fcc000f8ec0ff */
[----:B------:R-:W-:Y:S01]  /*0120*/  LEA R8, R2, UR4, 0x2 ;  /* 0x0000000402087c11 */ /* 0x000fe2000f8e10ff */
[----:B--2---:R-:W-:-:S05]  /*0130*/  FADD R3, R4, R7 ;  /* 0x0000000704037221 */ /* 0x004fca0000000000 */
[----:B------:R-:W-:Y:S01]  /*0140*/  STS [R8], R3 ;  /* 0x0000000308007388 */ /* 0x000fe20000000800 */
[----:B------:R-:W-:Y:S08]  /*0150*/  BAR.SYNC.DEFER_BLOCKING 0x0 ;  /* 0x0000000000007b1d */ /* 0x000ff00000010000 */
[----:B------:R-:W-:Y:S08]  /*0160*/  BAR.SYNC.DEFER_BLOCKING 0x0 ;  /* 0x0000000000007b1d */ /* 0x000ff00000010000 */
[----:B------:R-:W-:Y:S06]  /*0170*/  BAR.SYNC.DEFER_BLOCKING 0x0 ;  /* 0x0000000000007b1d */ /* 0x000fec0000010000 */
[----:B------:R-:W-:Y:S04]  /*0180*/  @!P0 LDS R4, [R8+0x100] ;  /* 0x0001000008048984 */ /* 0x000fe80000000800 */
[----:B------:R-:W0:Y:S02]  /*0190*/  @!P0 LDS R5, [R8] ;  /* 0x0000000008058984 */ /* 0x000e240000000800 */
[----:B0-----:R-:W-:-:S05]  /*01a0*/  @!P0 FADD R5, R4, R5 ;  /* 0x0000000504058221 */ /* 0x001fca0000000000 */
[----:B------:R0:W-:Y:S01]  /*01b0*/  @!P0 STS [R8], R5 ;  /* 0x0000000508008388 */ /* 0x0001e20000000800 */
[----:B------:R-:W-:Y:S06]  /*01c0*/  BAR.SYNC.DEFER_BLOCKING 0x0 ;  /* 0x0000000000007b1d */ /* 0x000fec0000010000 */
[----:B------:R-:W-:Y:S05]  /*01d0*/  @P1 EXIT ;  /* 0x000000000000194d */ /* 0x000fea0003800000 */
[----:B------:R-:W-:Y:S01]  /*01e0*/  ISETP.GE.U32.AND P0, PT, R11, 0x40, PT ;  /* 0x000000400b00780c */ /* 0x000fe20003f06070 */
[----:B------:R-:W-:-:S12]  /*01f0*/  LDS R3, [R8] ;  /* 0x0000000008037984 */ /* 0x000fd80000000800 */
[----:B------:R-:W1:Y:S02]  /*0200*/  @P0 LDS R4, [R8+0x80] ;  /* 0x0000800008040984 */ /* 0x000e640000000800 */
[----:B-1----:R-:W-:Y:S01]  /*0210*/  @P0 FADD R3, R3, R4 ;  /* 0x0000000403030221 */ /* 0x002fe20000000000 */
[----:B------:R-:W-:-:S04]  /*0220*/  @P0 NOP ;  /* 0x0000000000000918 */ /* 0x000fc80000000000 */
[----:B------:R-:W-:Y:S01]  /*0230*/  @P0 STS [R8], R3 ;  /* 0x0000000308000388 */ /* 0x000fe20000000800 */
[----:B------:R-:W-:-:S03]  /*0240*/  @P0 NOP ;  /* 0x0000000000000918 */ /* 0x000fc60000000000 */
[----:B------:R-:W0:Y:S01]  /*0250*/  LDS R4, [R8+0x40] ;  /* 0x0000400008047984 */ /* 0x000e220000000800 */
[----:B------:R-:W-:Y:S01]  /*0260*/  ISETP.NE.AND P0, PT, R2, RZ, PT ;  /* 0x000000ff0200720c */ /* 0x000fe20003f05270 */
[----:B0-----:R-:W-:Y:S01]  /*0270*/  FADD R5, R4, R3 ;  /* 0x0000000304057221 */ /* 0x001fe20000000000 */
[----:B------:R-:W-:-:S04]  /*0280*/  NOP ;  /* 0x0000000000007918 */ /* 0x000fc80000000000 */
[----:B------:R-:W-:Y:S01]  /*0290*/  STS [R8], R5 ;  /* 0x0000000508007388 */ /* 0x000fe20000000800 */
[----:B------:R-:W-:-:S03]  /*02a0*/  NOP ;  /* 0x0000000000007918 */ /* 0x000fc60000000000 */
[----:B------:R-:W0:Y:S02]  /*02b0*/  LDS R4, [R8+0x20] ;  /* 0x0000200008047984 */ /* 0x000e240000000800 */
        /* <DEDUP_REMOVED lines=17> */
[----:B------:R0:W-:Y:S01]  /*03d0*/  STS [R8], R7 ;  /* 0x0000000708007388 */ /* 0x0001e20000000800 */
[----:B------:R-:W-:Y:S01]  /*03e0*/  NOP ;  /* 0x0000000000007918 */ /* 0x000fe20000000000 */
[----:B------:R-:W-:Y:S05]  /*03f0*/  @P0 EXIT ;  /* 0x000000000000094d */ /* 0x000fea0003800000 */
[----:B------:R-:W1:Y:S01]  /*0400*/  LDS R5, [UR4] ;  /* 0x00000004ff057984 */ /* 0x000e620008000800 */
[----:B------:R-:W2:Y:S02]  /*0410*/  LDC.64 R2, c[0x0][0x388] ;  /* 0x0000e200ff027b82 */ /* 0x000ea40000000a00 */
[----:B--2---:R-:W-:-:S05]  /*0420*/  IMAD.WIDE.U32 R2, R0, 0x4, R2 ;  /* 0x0000000400027825 */ /* 0x004fca00078e0002 */
[----:B-1----:R-:W-:Y:S01]  /*0430*/  STG.E desc[UR6][R2.64], R5 ;  /* 0x0000000502007986 */ /* 0x002fe2000c101906 */
[----:B------:R-:W-:Y:S05]  /*0440*/  EXIT ;  /* 0x000000000000794d */ /* 0x000fea0003800000 */
.L_x_0:
[----:B------:R-:W-:-:S00]  /*0450*/  BRA `(.L_x_0) ;  /* 0xfffffffc00fc7947 */ /* 0x000fc0000383ffff */
[----:B------:R-:W-:-:S00]  /*0460*/  NOP ;  /* 0x0000000000007918 */ /* 0x000fc00000000000 */
        /* <DEDUP_REMOVED lines=9> */
.L_x_1:


//--------------------- .nv.shared._Z9reduce_v4ILi128EEvPfS0_ --------------------------
	.section	.nv.shared._Z9reduce_v4ILi128EEvPfS0_,"aw",@nobits
	.sectionflags	@""
	.align	4
.nv.shared._Z9reduce_v4ILi128EEvPfS0_:
	.zero		1536


//--------------------- .nv.shared.reserved.0     --------------------------
	.section	.nv.shared.reserved.0,"aw",@nobits
	.weak		__nv_reservedSMEM_offset_0_alias
	.size		__nv_reservedSMEM_offset_0_alias, 0, 64
	.other		__nv_reservedSMEM_offset_0_alias,@"STO_CUDA_RESERVED_SHARED STV_DEFAULT"
__nv_reservedSMEM_offset_0_alias:
	.zero		0
	.zero		64


//--------------------- .nv.constant0._Z9reduce_v4ILi128EEvPfS0_ --------------------------
	.section	.nv.constant0._Z9reduce_v4ILi128EEvPfS0_,"a",@progbits
	.sectionflags	@""
	.align	4
.nv.constant0._Z9reduce_v4ILi128EEvPfS0_:
	.zero		912


//--------------------- SYMBOLS --------------------------

	.type		.nv.reservedSmem.offset0,@object
	.size		.nv.reservedSmem.offset0,0x4
	.type		.nv.reservedSmem.cap,@object
	.size		.nv.reservedSmem.cap,0x4
